	.headerflags	@"EF_CUDA_TEXMODE_UNIFIED EF_CUDA_64BIT_ADDRESS EF_CUDA_ACCELERATORS EF_CUDA_SM90 EF_CUDA_VIRTUAL_SM(EF_CUDA_SM90)"
	.elftype	@"ET_EXEC"


//--------------------- .nv.info                  --------------------------
	.section	.nv.info,"",@"SHT_CUDA_INFO"
	.align	4


	//----- nvinfo : EIATTR_REGCOUNT
	.align		4
        /*0000*/ 	.byte	0x04, 0x2f
        /*0002*/ 	.short	(.L_1 - .L_0)
	.align		4
.L_0:
        /*0004*/ 	.word	index@(triton_poi_fused_convolution_div_max_pool2d_with_indices_relu_sub_48)
        /*0008*/ 	.word	0x0000000c


	//----- nvinfo : EIATTR_MIN_STACK_SIZE
	.align		4
.L_1:
        /*000c*/ 	.byte	0x04, 0x12
        /*000e*/ 	.short	(.L_3 - .L_2)
	.align		4
.L_2:
        /*0010*/ 	.word	index@(triton_poi_fused_convolution_div_max_pool2d_with_indices_relu_sub_48)
        /*0014*/ 	.word	0x00000000


	//----- nvinfo : EIATTR_FRAME_SIZE
	.align		4
.L_3:
        /*0018*/ 	.byte	0x04, 0x11
        /*001a*/ 	.short	(.L_5 - .L_4)
	.align		4
.L_4:
        /*001c*/ 	.word	index@(triton_poi_fused_convolution_div_max_pool2d_with_indices_relu_sub_48)
        /*0020*/ 	.word	0x00000000


	//----- nvinfo : EIATTR_MIN_STACK_SIZE
	.align		4
.L_5:
        /*0024*/ 	.byte	0x04, 0x12
        /*0026*/ 	.short	(.L_7 - .L_6)
	.align		4
.L_6:
        /*0028*/ 	.word	index@(triton_poi_fused_convolution_div_max_pool2d_with_indices_relu_sub_48)
        /*002c*/ 	.word	0x00000000
.L_7:


//--------------------- .nv.info.triton_poi_fused_convolution_div_max_pool2d_with_indices_relu_sub_48 --------------------------
	.section	.nv.info.triton_poi_fused_convolution_div_max_pool2d_with_indices_relu_sub_48,"",@"SHT_CUDA_INFO"
	.sectionflags	@""
	.align	4


	//----- nvinfo : EIATTR_CUDA_API_VERSION
	.align		4
        /*0000*/ 	.byte	0x04, 0x37
        /*0002*/ 	.short	(.L_9 - .L_8)
.L_8:
        /*0004*/ 	.word	0x0000007c


	//----- nvinfo : EIATTR_KPARAM_INFO
	.align		4
.L_9:
        /*0008*/ 	.byte	0x04, 0x17
        /*000a*/ 	.short	(.L_11 - .L_10)
.L_10:
        /*000c*/ 	.word	0x00000000
        /*0010*/ 	.short	0x0002
        /*0012*/ 	.short	0x0010
        /*0014*/ 	.byte	0x00, 0xf0, 0x11, 0x00


	//----- nvinfo : EIATTR_KPARAM_INFO
	.align		4
.L_11:
        /*0018*/ 	.byte	0x04, 0x17
        /*001a*/ 	.short	(.L_13 - .L_12)
.L_12:
        /*001c*/ 	.word	0x00000000
        /*0020*/ 	.short	0x0001
        /*0022*/ 	.short	0x0008
        /*0024*/ 	.byte	0x00, 0xf4, 0x21, 0x00


	//----- nvinfo : EIATTR_KPARAM_INFO
	.align		4
.L_13:
        /*0028*/ 	.byte	0x04, 0x17
        /*002a*/ 	.short	(.L_15 - .L_14)
.L_14:
        /*002c*/ 	.word	0x00000000
        /*0030*/ 	.short	0x0000
        /*0032*/ 	.short	0x0000
        /*0034*/ 	.byte	0x00, 0xf4, 0x21, 0x00


	//----- nvinfo : EIATTR_SPARSE_MMA_MASK
	.align		4
.L_15:
        /*0038*/ 	.byte	0x03, 0x50
        /*003a*/ 	.short	0x0000


	//----- nvinfo : EIATTR_MAXREG_COUNT
	.align		4
        /*003c*/ 	.byte	0x03, 0x1b
        /*003e*/ 	.short	0x00ff


	//----- nvinfo : EIATTR_EXIT_INSTR_OFFSETS
	.align		4
        /*0040*/ 	.byte	0x04, 0x1c
        /*0042*/ 	.short	(.L_17 - .L_16)


	//   ....[0]....
.L_16:
        /*0044*/ 	.word	0x00000190


	//----- nvinfo : EIATTR_REQNTID
	.align		4
.L_17:
        /*0048*/ 	.byte	0x04, 0x10
        /*004a*/ 	.short	(.L_19 - .L_18)
.L_18:
        /*004c*/ 	.word	0x00000080
        /*0050*/ 	.word	0x00000001
        /*0054*/ 	.word	0x00000001


	//----- nvinfo : EIATTR_CBANK_PARAM_SIZE
	.align		4
.L_19:
        /*0058*/ 	.byte	0x03, 0x19
        /*005a*/ 	.short	0x0014


	//----- nvinfo : EIATTR_PARAM_CBANK
	.align		4
        /*005c*/ 	.byte	0x04, 0x0a
        /*005e*/ 	.short	(.L_21 - .L_20)
	.align		4
.L_20:
        /*0060*/ 	.word	index@(.nv.constant0.triton_poi_fused_convolution_div_max_pool2d_with_indices_relu_sub_48)
        /*0064*/ 	.short	0x0210
        /*0066*/ 	.short	0x0014


	//----- nvinfo : EIATTR_SW_WAR
	.align		4
.L_21:
        /*0068*/ 	.byte	0x04, 0x36
        /*006a*/ 	.short	(.L_23 - .L_22)
.L_22:
        /*006c*/ 	.word	0x00000008
.L_23:


//--------------------- .nv.callgraph             --------------------------
	.section	.nv.callgraph,"",@"SHT_CUDA_CALLGRAPH"
	.align	4
	.sectionentsize	8
	.align		4
        /*0000*/ 	.word	0x00000000
	.align		4
        /*0004*/ 	.word	0xffffffff
	.align		4
        /*0008*/ 	.word	0x00000000
	.align		4
        /*000c*/ 	.word	0xfffffffe
	.align		4
        /*0010*/ 	.word	0x00000000
	.align		4
        /*0014*/ 	.word	0xfffffffd
	.align		4
        /*0018*/ 	.word	0x00000000
	.align		4
        /*001c*/ 	.word	0xfffffffc


//--------------------- .text.triton_poi_fused_convolution_div_max_pool2d_with_indices_relu_sub_48 --------------------------
	.section	.text.triton_poi_fused_convolution_div_max_pool2d_with_indices_relu_sub_48,"ax",@progbits
	.align	128
        .global         triton_poi_fused_convolution_div_max_pool2d_with_indices_relu_sub_48
        .type           triton_poi_fused_convolution_div_max_pool2d_with_indices_relu_sub_48,@function
        .size           triton_poi_fused_convolution_div_max_pool2d_with_indices_relu_sub_48,(.L_x_1 - triton_poi_fused_convolution_div_max_pool2d_with_indices_relu_sub_48)
        .other          triton_poi_fused_convolution_div_max_pool2d_with_indices_relu_sub_48,@"STO_CUDA_ENTRY STV_DEFAULT"
triton_poi_fused_convolution_div_max_pool2d_with_indices_relu_sub_48:
.text.triton_poi_fused_convolution_div_max_pool2d_with_indices_relu_sub_48:
[----:B------:R-:W-:Y:S01]  /*0000*/  LDC R1, c[0x0][0x28] ;  /* 0x00000a00ff017b82 */ /* 0x000fe20000000800 */
[----:B------:R-:W1:Y:S07]  /*0010*/  S2R R0, SR_TID.X ;  /* 0x0000000000007919 */ /* 0x000e6e0000002100 */
[----:B------:R-:W2:Y:S01]  /*0020*/  LDC.64 R4, c[0x0][0x218] ;  /* 0x00008600ff047b82 */ /* 0x000ea20000000a00 */
[----:B------:R-:W-:Y:S01]  /*0030*/  ULDC.64 UR4, c[0x0][0x208] ;  /* 0x0000820000047ab9 */ /* 0x000fe20000000a00 */
[----:B------:R-:W3:Y:S06]  /*0040*/  S2R R7, SR_CTAID.X ;  /* 0x0000000000077919 */ /* 0x000eec0000002500 */
[----:B------:R-:W4:Y:S01]  /*0050*/  LDC.64 R2, c[0x0][0x210] ;  /* 0x00008400ff027b82 */ /* 0x000f220000000a00 */
[----:B-1----:R-:W-:Y:S01]  /*0060*/  IMAD.SHL.U32 R0, R0, 0x2, RZ ;  /* 0x0000000200007824 */ /* 0x002fe200078e00ff */
[----:B---3--:R-:W-:-:S04]  /*0070*/  SHF.R.S32.HI R6, RZ, 0x17, R7 ;  /* 0x00000017ff067819 */ /* 0x008fc80000011407 */
[----:B------:R-:W-:-:S05]  /*0080*/  LOP3.LUT R0, R0, 0xfe, RZ, 0xc0, !PT ;  /* 0x000000fe00007812 */ /* 0x000fca00078ec0ff */
[----:B------:R-:W-:Y:S01]  /*0090*/  IMAD R7, R7, 0x100, R0 ;  /* 0x0000010007077824 */ /* 0x000fe200078e0200 */
[----:B------:R-:W-:-:S03]  /*00a0*/  SGXT R0, R6, 0x1 ;  /* 0x000000010600781a */ /* 0x000fc60000000200 */
[----:B----4-:R-:W-:Y:S01]  /*00b0*/  IMAD.WIDE R2, R7, 0x4, R2 ;  /* 0x0000000407027825 */ /* 0x010fe200078e0202 */
[----:B------:R-:W-:-:S04]  /*00c0*/  LEA.HI R0, R0, R7, RZ, 0x9 ;  /* 0x0000000700007211 */ /* 0x000fc800078f48ff */
[----:B------:R-:W-:-:S05]  /*00d0*/  LOP3.LUT R0, R0, 0xfffffe00, RZ, 0xc0, !PT ;  /* 0xfffffe0000007812 */ /* 0x000fca00078ec0ff */
[----:B------:R-:W-:Y:S02]  /*00e0*/  IMAD.IADD R9, R7, 0x1, -R0 ;  /* 0x0000000107097824 */ /* 0x000fe400078e0a00 */
[----:B------:R-:W3:Y:S02]  /*00f0*/  LDG.E.64 R6, desc[UR4][R2.64] ;  /* 0x0000000402067981 */ /* 0x000ee4000c1e1b00 */
[----:B--2---:R-:W-:-:S06]  /*0100*/  IMAD.WIDE R4, R9, 0x4, R4 ;  /* 0x0000000409047825 */ /* 0x004fcc00078e0204 */
[----:B------:R-:W3:Y:S02]  /*0110*/  LDG.E.EL.64 R4, desc[UR4][R4.64] ;  /* 0x0000000404047981 */ /* 0x000ee4000c2e1b00 */
[C---:B---3--:R-:W-:Y:S01]  /*0120*/  FSETP.GEU.AND P0, PT, R6.reuse, -R4, PT ;  /* 0x800000040600720b */ /* 0x048fe20003f0e000 */
[----:B------:R-:W-:Y:S01]  /*0130*/  FADD R6, R6, R4 ;  /* 0x0000000406067221 */ /* 0x000fe20000000000 */
[C---:B------:R-:W-:Y:S01]  /*0140*/  FADD R0, R7.reuse, R5 ;  /* 0x0000000507007221 */ /* 0x040fe20000000000 */
[----:B------:R-:W-:-:S03]  /*0150*/  FSETP.GEU.AND P1, PT, R7, -R5, PT ;  /* 0x800000050700720b */ /* 0x000fc60003f2e000 */
[----:B------:R-:W-:Y:S02]  /*0160*/  FSEL R6, R6, RZ, P0 ;  /* 0x000000ff06067208 */ /* 0x000fe40000000000 */
[----:B------:R-:W-:-:S05]  /*0170*/  FSEL R7, R0, RZ, P1 ;  /* 0x000000ff00077208 */ /* 0x000fca0000800000 */
[----:B------:R-:W-:Y:S01]  /*0180*/  STG.E.64 desc[UR4][R2.64], R6 ;  /* 0x0000000602007986 */ /* 0x000fe2000c101b04 */
[----:B------:R-:W-:Y:S05]  /*0190*/  EXIT ;  /* 0x000000000000794d */ /* 0x000fea0003800000 */
.L_x_0:
[----:B------:R-:W-:-:S00]  /*01a0*/  BRA `(.L_x_0) ;  /* 0xfffffffc00fc7947 */ /* 0x000fc0000383ffff */
[----:B------:R-:W-:-:S00]  /*01b0*/  NOP ;  /* 0x0000000000007918 */ /* 0x000fc00000000000 */
        /* <DEDUP_REMOVED lines=12> */
.L_x_1:


//--------------------- .nv.constant0.triton_poi_fused_convolution_div_max_pool2d_with_indices_relu_sub_48 --------------------------
	.section	.nv.constant0.triton_poi_fused_convolution_div_max_pool2d_with_indices_relu_sub_48,"a",@progbits
	.sectionflags	@""
	.align	4
.nv.constant0.triton_poi_fused_convolution_div_max_pool2d_with_indices_relu_sub_48:
	.zero		548
